//
// Generated by NVIDIA NVVM Compiler
//
// Compiler Build ID: CL-36424714
// Cuda compilation tools, release 13.0, V13.0.88
// Based on NVVM 20.0.0
//

.version 9.0
.target sm_100
.address_size 64

	// .globl	_Z14swapRBChannelsPhii

.visible .entry _Z14swapRBChannelsPhii(
	.param .u64 .ptr .align 1 _Z14swapRBChannelsPhii_param_0,
	.param .u32 _Z14swapRBChannelsPhii_param_1,
	.param .u32 _Z14swapRBChannelsPhii_param_2
)
{
	.reg .pred 	%p<4>;
	.reg .b16 	%rs<3>;
	.reg .b32 	%r<15>;
	.reg .b64 	%rd<5>;

	ld.param.u64 	%rd1, [_Z14swapRBChannelsPhii_param_0];
	ld.param.u32 	%r3, [_Z14swapRBChannelsPhii_param_1];
	ld.param.u32 	%r4, [_Z14swapRBChannelsPhii_param_2];
	mov.u32 	%r6, %ctaid.x;
	mov.u32 	%r7, %ntid.x;
	mov.u32 	%r8, %tid.x;
	mad.lo.s32 	%r1, %r6, %r7, %r8;
	mov.u32 	%r9, %ctaid.y;
	mov.u32 	%r10, %ntid.y;
	mov.u32 	%r11, %tid.y;
	mad.lo.s32 	%r12, %r9, %r10, %r11;
	setp.ge.s32 	%p1, %r1, %r3;
	setp.ge.s32 	%p2, %r12, %r4;
	or.pred  	%p3, %p1, %p2;
	@%p3 bra 	$L__BB0_2;
	cvta.to.global.u64 	%rd2, %rd1;
	mad.lo.s32 	%r13, %r3, %r12, %r1;
	mul.lo.s32 	%r14, %r13, 3;
	cvt.s64.s32 	%rd3, %r14;
	add.s64 	%rd4, %rd2, %rd3;
	ld.global.u8 	%rs1, [%rd4];
	ld.global.u8 	%rs2, [%rd4+2];
	st.global.u8 	[%rd4], %rs2;
	st.global.u8 	[%rd4+2], %rs1;
$L__BB0_2:
	ret;

}


// ===== COMPILED SASS (sm_100) =====

	.target	sm_100

	.elftype	@"ET_EXEC"


//--------------------- .note.nv.tkinfo           --------------------------
	.section	.note.nv.tkinfo,"",@"SHT_NOTE"
	.sectionflags	@"SHF_NOTE_NV_TKINFO"
	.tkinfo
        /*0018*/ 	.word	0x00000002
        /*0030*/ 	.string	""
        /*0030*/ 	.string	"ptxas"
        /*0030*/ 	.string	"Cuda compilation tools, release 13.0, V13.0.88"
        /*0030*/ 	.string	"Build cuda_13.0.r13.0/compiler.36424714_0"
        /*0030*/ 	.string	"-arch sm_100 -m 64 "



//--------------------- .note.nv.cuinfo           --------------------------
	.section	.note.nv.cuinfo,"",@"SHT_NOTE"
	.sectionflags	@"SHF_NOTE_NV_CUINFO"
        /*0018*/ 	.short	0x0002
        /*001a*/ 	.short	0x0064
        /*001c*/ 	.short	0x0082
	.zero		2


//--------------------- .nv.info                  --------------------------
	.section	.nv.info,"",@"SHT_CUDA_INFO"
	.align	4


	//----- nvinfo : EIATTR_REGCOUNT
	.align		4
        /*0000*/ 	.byte	0x04, 0x2f
        /*0002*/ 	.short	(.L_1 - .L_0)
	.align		4
.L_0:
        /*0004*/ 	.word	index@(_Z14swapRBChannelsPhii)
        /*0008*/ 	.word	0x0000000a


	//----- nvinfo : EIATTR_FRAME_SIZE
	.align		4
.L_1:
        /*000c*/ 	.byte	0x04, 0x11
        /*000e*/ 	.short	(.L_3 - .L_2)
	.align		4
.L_2:
        /*0010*/ 	.word	index@(_Z14swapRBChannelsPhii)
        /*0014*/ 	.word	0x00000000


	//----- nvinfo : EIATTR_MIN_STACK_SIZE
	.align		4
.L_3:
        /*0018*/ 	.byte	0x04, 0x12
        /*001a*/ 	.short	(.L_5 - .L_4)
	.align		4
.L_4:
        /*001c*/ 	.word	index@(_Z14swapRBChannelsPhii)
        /*0020*/ 	.word	0x00000000
.L_5:


//--------------------- .nv.compat                --------------------------
	.section	.nv.compat,"",@"SHT_CUDA_COMPAT_INFO"
	.align	4
        /*0000*/ 	.byte	0x02, 0x09, 0x00, 0x00, 0x02, 0x02, 0x01, 0x00, 0x02, 0x05, 0x05, 0x00, 0x03, 0x07, 0x01, 0x01
        /*0010*/ 	.byte	0x02, 0x03, 0x00, 0x00, 0x02, 0x06, 0x01, 0x00, 0x04, 0x0b, 0x08, 0x00, 0x09, 0x00, 0x00, 0x00
        /*0020*/ 	.byte	0x00, 0x00, 0x00, 0x00


//--------------------- .nv.info._Z14swapRBChannelsPhii --------------------------
	.section	.nv.info._Z14swapRBChannelsPhii,"",@"SHT_CUDA_INFO"
	.sectionflags	@""
	.align	4


	//----- nvinfo : EIATTR_CUDA_API_VERSION
	.align		4
        /*0000*/ 	.byte	0x04, 0x37
        /*0002*/ 	.short	(.L_7 - .L_6)
.L_6:
        /*0004*/ 	.word	0x00000082


	//----- nvinfo : EIATTR_KPARAM_INFO
	.align		4
.L_7:
        /*0008*/ 	.byte	0x04, 0x17
        /*000a*/ 	.short	(.L_9 - .L_8)
.L_8:
        /*000c*/ 	.word	0x00000000
        /*0010*/ 	.short	0x0002
        /*0012*/ 	.short	0x000c
        /*0014*/ 	.byte	0x00, 0xf0, 0x11, 0x00


	//----- nvinfo : EIATTR_KPARAM_INFO
	.align		4
.L_9:
        /*0018*/ 	.byte	0x04, 0x17
        /*001a*/ 	.short	(.L_11 - .L_10)
.L_10:
        /*001c*/ 	.word	0x00000000
        /*0020*/ 	.short	0x0001
        /*0022*/ 	.short	0x0008
        /*0024*/ 	.byte	0x00, 0xf0, 0x11, 0x00


	//----- nvinfo : EIATTR_KPARAM_INFO
	.align		4
.L_11:
        /*0028*/ 	.byte	0x04, 0x17
        /*002a*/ 	.short	(.L_13 - .L_12)
.L_12:
        /*002c*/ 	.word	0x00000000
        /*0030*/ 	.short	0x0000
        /*0032*/ 	.short	0x0000
        /*0034*/ 	.byte	0x00, 0xf5, 0x21, 0x00


	//----- nvinfo : EIATTR_SPARSE_MMA_MASK
	.align		4
.L_13:
        /*0038*/ 	.byte	0x03, 0x50
        /*003a*/ 	.short	0x0000


	//----- nvinfo : EIATTR_MAXREG_COUNT
	.align		4
        /*003c*/ 	.byte	0x03, 0x1b
        /*003e*/ 	.short	0x00ff


	//----- nvinfo : EIATTR_MERCURY_ISA_VERSION
	.align		4
        /*0040*/ 	.byte	0x03, 0x5f
        /*0042*/ 	.short	0x0101


	//----- nvinfo : EIATTR_VRC_CTA_INIT_COUNT
	.align		4
        /*0044*/ 	.byte	0x02, 0x4a
	.zero		1
	.zero		1


	//----- nvinfo : EIATTR_EXIT_INSTR_OFFSETS
	.align		4
        /*0048*/ 	.byte	0x04, 0x1c
        /*004a*/ 	.short	(.L_15 - .L_14)


	//   ....[0]....
.L_14:
        /*004c*/ 	.word	0x000000c0


	//   ....[1]....
        /*0050*/ 	.word	0x00000170


	//----- nvinfo : EIATTR_CBANK_PARAM_SIZE
	.align		4
.L_15:
        /*0054*/ 	.byte	0x03, 0x19
        /*0056*/ 	.short	0x0010


	//----- nvinfo : EIATTR_PARAM_CBANK
	.align		4
        /*0058*/ 	.byte	0x04, 0x0a
        /*005a*/ 	.short	(.L_17 - .L_16)
	.align		4
.L_16:
        /*005c*/ 	.word	index@(.nv.constant0._Z14swapRBChannelsPhii)
        /*0060*/ 	.short	0x0380
        /*0062*/ 	.short	0x0010


	//----- nvinfo : EIATTR_SW_WAR
	.align		4
.L_17:
        /*0064*/ 	.byte	0x04, 0x36
        /*0066*/ 	.short	(.L_19 - .L_18)
.L_18:
        /*0068*/ 	.word	0x00000008
.L_19:


//--------------------- .nv.callgraph             --------------------------
	.section	.nv.callgraph,"",@"SHT_CUDA_CALLGRAPH"
	.align	4
	.sectionentsize	8
	.align		4
        /*0000*/ 	.word	0x00000000
	.align		4
        /*0004*/ 	.word	0xffffffff
	.align		4
        /*0008*/ 	.word	0x00000000
	.align		4
        /*000c*/ 	.word	0xfffffffe
	.align		4
        /*0010*/ 	.word	0x00000000
	.align		4
        /*0014*/ 	.word	0xfffffffd
	.align		4
        /*0018*/ 	.word	0x00000000
	.align		4
        /*001c*/ 	.word	0xfffffffc


//--------------------- .text._Z14swapRBChannelsPhii --------------------------
	.section	.text._Z14swapRBChannelsPhii,"ax",@progbits
	.align	128
        .global         _Z14swapRBChannelsPhii
        .type           _Z14swapRBChannelsPhii,@function
        .size           _Z14swapRBChannelsPhii,(.L_x_1 - _Z14swapRBChannelsPhii)
        .other          _Z14swapRBChannelsPhii,@"STO_CUDA_ENTRY STV_DEFAULT"
_Z14swapRBChannelsPhii:
.text._Z14swapRBChannelsPhii:
[----:B------:R-:W-:Y:S01]  /*0000*/  LDC R1, c[0x0][0x37c] ;  /* 0x0000df00ff017b82 */ /* 0x000fe20000000800 */
[----:B------:R-:W0:Y:S07]  /*0010*/  S2R R2, SR_TID.Y ;  /* 0x0000000000027919 */ /* 0x000e2e0000002200 */
[----:B------:R-:W1:Y:S01]  /*0020*/  LDC R0, c[0x0][0x360] ;  /* 0x0000d800ff007b82 */ /* 0x000e620000000800 */
[----:B------:R-:W2:Y:S01]  /*0030*/  LDCU.64 UR6, c[0x0][0x388] ;  /* 0x00007100ff0677ac */ /* 0x000ea20008000a00 */
[----:B------:R-:W1:Y:S06]  /*0040*/  S2R R5, SR_TID.X ;  /* 0x0000000000057919 */ /* 0x000e6c0000002100 */
[----:B------:R-:W0:Y:S08]  /*0050*/  S2UR UR5, SR_CTAID.Y ;  /* 0x00000000000579c3 */ /* 0x000e300000002600 */
[----:B------:R-:W0:Y:S08]  /*0060*/  LDC R3, c[0x0][0x364] ;  /* 0x0000d900ff037b82 */ /* 0x000e300000000800 */
[----:B------:R-:W1:Y:S01]  /*0070*/  S2UR UR4, SR_CTAID.X ;  /* 0x00000000000479c3 */ /* 0x000e620000002500 */
[----:B0-----:R-:W-:-:S05]  /*0080*/  IMAD R3, R3, UR5, R2 ;  /* 0x0000000503037c24 */ /* 0x001fca000f8e0202 */
[----:B--2---:R-:W-:Y:S01]  /*0090*/  ISETP.GE.AND P0, PT, R3, UR7, PT ;  /* 0x0000000703007c0c */ /* 0x004fe2000bf06270 */
[----:B-1----:R-:W-:-:S05]  /*00a0*/  IMAD R0, R0, UR4, R5 ;  /* 0x0000000400007c24 */ /* 0x002fca000f8e0205 */
[----:B------:R-:W-:-:S13]  /*00b0*/  ISETP.GE.OR P0, PT, R0, UR6, P0 ;  /* 0x0000000600007c0c */ /* 0x000fda0008706670 */
[----:B------:R-:W-:Y:S05]  /*00c0*/  @P0 EXIT ;  /* 0x000000000000094d */ /* 0x000fea0003800000 */
[----:B------:R-:W0:Y:S01]  /*00d0*/  LDCU.64 UR8, c[0x0][0x380] ;  /* 0x00007000ff0877ac */ /* 0x000e220008000a00 */
[----:B------:R-:W-:Y:S01]  /*00e0*/  IMAD R0, R3, UR6, R0 ;  /* 0x0000000603007c24 */ /* 0x000fe2000f8e0200 */
[----:B------:R-:W1:Y:S03]  /*00f0*/  LDCU.64 UR4, c[0x0][0x358] ;  /* 0x00006b00ff0477ac */ /* 0x000e660008000a00 */
[----:B------:R-:W-:-:S05]  /*0100*/  IMAD R0, R0, 0x3, RZ ;  /* 0x0000000300007824 */ /* 0x000fca00078e02ff */
[----:B0-----:R-:W-:-:S04]  /*0110*/  IADD3 R2, P0, PT, R0, UR8, RZ ;  /* 0x0000000800027c10 */ /* 0x001fc8000ff1e0ff */
[----:B------:R-:W-:-:S05]  /*0120*/  LEA.HI.X.SX32 R3, R0, UR9, 0x1, P0 ;  /* 0x0000000900037c11 */ /* 0x000fca00080f0eff */
[----:B-1----:R-:W2:Y:S04]  /*0130*/  LDG.E.U8 R7, desc[UR4][R2.64+0x2] ;  /* 0x0000020402077981 */ /* 0x002ea8000c1e1100 */
[----:B------:R-:W3:Y:S04]  /*0140*/  LDG.E.U8 R5, desc[UR4][R2.64] ;  /* 0x0000000402057981 */ /* 0x000ee8000c1e1100 */
[----:B--2---:R-:W-:Y:S04]  /*0150*/  STG.E.U8 desc[UR4][R2.64], R7 ;  /* 0x0000000702007986 */ /* 0x004fe8000c101104 */
[----:B---3--:R-:W-:Y:S01]  /*0160*/  STG.E.U8 desc[UR4][R2.64+0x2], R5 ;  /* 0x0000020502007986 */ /* 0x008fe2000c101104 */
[----:B------:R-:W-:Y:S05]  /*0170*/  EXIT ;  /* 0x000000000000794d */ /* 0x000fea0003800000 */
.L_x_0:
[----:B------:R-:W-:-:S00]  /*0180*/  BRA `(.L_x_0) ;  /* 0xfffffffc00fc7947 */ /* 0x000fc0000383ffff */
[----:B------:R-:W-:-:S00]  /*0190*/  NOP ;  /* 0x0000000000007918 */ /* 0x000fc00000000000 */
        /* <DEDUP_REMOVED lines=14> */
.L_x_1:


//--------------------- .nv.shared.reserved.0     --------------------------
	.section	.nv.shared.reserved.0,"aw",@nobits
	.weak		__nv_reservedSMEM_offset_0_alias
	.size		__nv_reservedSMEM_offset_0_alias, 0, 64
	.other		__nv_reservedSMEM_offset_0_alias,@"STO_CUDA_RESERVED_SHARED STV_DEFAULT"
__nv_reservedSMEM_offset_0_alias:
	.zero		0
	.zero		64


//--------------------- .nv.constant0._Z14swapRBChannelsPhii --------------------------
	.section	.nv.constant0._Z14swapRBChannelsPhii,"a",@progbits
	.sectionflags	@""
	.align	4
.nv.constant0._Z14swapRBChannelsPhii:
	.zero		912


//--------------------- SYMBOLS --------------------------

	.type		.nv.reservedSmem.offset0,@object
	.size		.nv.reservedSmem.offset0,0x4
